	.headerflags	@"EF_CUDA_TEXMODE_UNIFIED EF_CUDA_64BIT_ADDRESS EF_CUDA_ACCELERATORS EF_CUDA_SM90 EF_CUDA_VIRTUAL_SM(EF_CUDA_SM90)"
	.elftype	@"ET_EXEC"


//--------------------- .nv.info                  --------------------------
	.section	.nv.info,"",@"SHT_CUDA_INFO"
	.align	4


	//----- nvinfo : EIATTR_REGCOUNT
	.align		4
        /*0000*/ 	.byte	0x04, 0x2f
        /*0002*/ 	.short	(.L_1 - .L_0)
	.align		4
.L_0:
        /*0004*/ 	.word	index@(triton_poi_fused_convolution_0)
        /*0008*/ 	.word	0x0000000e


	//----- nvinfo : EIATTR_MIN_STACK_SIZE
	.align		4
.L_1:
        /*000c*/ 	.byte	0x04, 0x12
        /*000e*/ 	.short	(.L_3 - .L_2)
	.align		4
.L_2:
        /*0010*/ 	.word	index@(triton_poi_fused_convolution_0)
        /*0014*/ 	.word	0x00000000


	//----- nvinfo : EIATTR_FRAME_SIZE
	.align		4
.L_3:
        /*0018*/ 	.byte	0x04, 0x11
        /*001a*/ 	.short	(.L_5 - .L_4)
	.align		4
.L_4:
        /*001c*/ 	.word	index@(triton_poi_fused_convolution_0)
        /*0020*/ 	.word	0x00000000


	//----- nvinfo : EIATTR_MIN_STACK_SIZE
	.align		4
.L_5:
        /*0024*/ 	.byte	0x04, 0x12
        /*0026*/ 	.short	(.L_7 - .L_6)
	.align		4
.L_6:
        /*0028*/ 	.word	index@(triton_poi_fused_convolution_0)
        /*002c*/ 	.word	0x00000000
.L_7:


//--------------------- .nv.info.triton_poi_fused_convolution_0 --------------------------
	.section	.nv.info.triton_poi_fused_convolution_0,"",@"SHT_CUDA_INFO"
	.sectionflags	@""
	.align	4


	//----- nvinfo : EIATTR_CUDA_API_VERSION
	.align		4
        /*0000*/ 	.byte	0x04, 0x37
        /*0002*/ 	.short	(.L_9 - .L_8)
.L_8:
        /*0004*/ 	.word	0x0000007c


	//----- nvinfo : EIATTR_KPARAM_INFO
	.align		4
.L_9:
        /*0008*/ 	.byte	0x04, 0x17
        /*000a*/ 	.short	(.L_11 - .L_10)
.L_10:
        /*000c*/ 	.word	0x00000000
        /*0010*/ 	.short	0x0002
        /*0012*/ 	.short	0x0010
        /*0014*/ 	.byte	0x00, 0xf0, 0x11, 0x00


	//----- nvinfo : EIATTR_KPARAM_INFO
	.align		4
.L_11:
        /*0018*/ 	.byte	0x04, 0x17
        /*001a*/ 	.short	(.L_13 - .L_12)
.L_12:
        /*001c*/ 	.word	0x00000000
        /*0020*/ 	.short	0x0001
        /*0022*/ 	.short	0x0008
        /*0024*/ 	.byte	0x00, 0xf4, 0x21, 0x00


	//----- nvinfo : EIATTR_KPARAM_INFO
	.align		4
.L_13:
        /*0028*/ 	.byte	0x04, 0x17
        /*002a*/ 	.short	(.L_15 - .L_14)
.L_14:
        /*002c*/ 	.word	0x00000000
        /*0030*/ 	.short	0x0000
        /*0032*/ 	.short	0x0000
        /*0034*/ 	.byte	0x00, 0xf4, 0x21, 0x00


	//----- nvinfo : EIATTR_SPARSE_MMA_MASK
	.align		4
.L_15:
        /*0038*/ 	.byte	0x03, 0x50
        /*003a*/ 	.short	0x0000


	//----- nvinfo : EIATTR_MAXREG_COUNT
	.align		4
        /*003c*/ 	.byte	0x03, 0x1b
        /*003e*/ 	.short	0x00ff


	//----- nvinfo : EIATTR_EXIT_INSTR_OFFSETS
	.align		4
        /*0040*/ 	.byte	0x04, 0x1c
        /*0042*/ 	.short	(.L_17 - .L_16)


	//   ....[0]....
.L_16:
        /*0044*/ 	.word	0x000001c0


	//   ....[1]....
        /*0048*/ 	.word	0x000001e0


	//----- nvinfo : EIATTR_REQNTID
	.align		4
.L_17:
        /*004c*/ 	.byte	0x04, 0x10
        /*004e*/ 	.short	(.L_19 - .L_18)
.L_18:
        /*0050*/ 	.word	0x00000100
        /*0054*/ 	.word	0x00000001
        /*0058*/ 	.word	0x00000001


	//----- nvinfo : EIATTR_CBANK_PARAM_SIZE
	.align		4
.L_19:
        /*005c*/ 	.byte	0x03, 0x19
        /*005e*/ 	.short	0x0014


	//----- nvinfo : EIATTR_PARAM_CBANK
	.align		4
        /*0060*/ 	.byte	0x04, 0x0a
        /*0062*/ 	.short	(.L_21 - .L_20)
	.align		4
.L_20:
        /*0064*/ 	.word	index@(.nv.constant0.triton_poi_fused_convolution_0)
        /*0068*/ 	.short	0x0210
        /*006a*/ 	.short	0x0014


	//----- nvinfo : EIATTR_SW_WAR
	.align		4
.L_21:
        /*006c*/ 	.byte	0x04, 0x36
        /*006e*/ 	.short	(.L_23 - .L_22)
.L_22:
        /*0070*/ 	.word	0x00000008
.L_23:


//--------------------- .nv.callgraph             --------------------------
	.section	.nv.callgraph,"",@"SHT_CUDA_CALLGRAPH"
	.align	4
	.sectionentsize	8
	.align		4
        /*0000*/ 	.word	0x00000000
	.align		4
        /*0004*/ 	.word	0xffffffff
	.align		4
        /*0008*/ 	.word	0x00000000
	.align		4
        /*000c*/ 	.word	0xfffffffe
	.align		4
        /*0010*/ 	.word	0x00000000
	.align		4
        /*0014*/ 	.word	0xfffffffd
	.align		4
        /*0018*/ 	.word	0x00000000
	.align		4
        /*001c*/ 	.word	0xfffffffc


//--------------------- .text.triton_poi_fused_convolution_0 --------------------------
	.section	.text.triton_poi_fused_convolution_0,"ax",@progbits
	.align	128
        .global         triton_poi_fused_convolution_0
        .type           triton_poi_fused_convolution_0,@function
        .size           triton_poi_fused_convolution_0,(.L_x_1 - triton_poi_fused_convolution_0)
        .other          triton_poi_fused_convolution_0,@"STO_CUDA_ENTRY STV_DEFAULT"
triton_poi_fused_convolution_0:
.text.triton_poi_fused_convolution_0:
[----:B------:R-:W0:Y:S02]  /*0000*/  LDC R1, c[0x0][0x28] ;  /* 0x00000a00ff017b82 */ /* 0x000e240000000800 */
[----:B------:R-:W1:Y:S01]  /*0010*/  S2R R0, SR_TID.X ;  /* 0x0000000000007919 */ /* 0x000e620000002100 */
[----:B------:R-:W-:Y:S01]  /*0020*/  HFMA2.MMA R6, -RZ, RZ, 0, 0 ;  /* 0x00000000ff067435 */ /* 0x000fe200000001ff */
[----:B------:R-:W2:Y:S01]  /*0030*/  LDC.64 R2, c[0x0][0x210] ;  /* 0x00008400ff027b82 */ /* 0x000ea20000000a00 */
[----:B------:R-:W-:Y:S01]  /*0040*/  ULDC.64 UR4, c[0x0][0x208] ;  /* 0x0000820000047ab9 */ /* 0x000fe20000000a00 */
[----:B------:R-:W3:Y:S06]  /*0050*/  S2R R7, SR_CTAID.X ;  /* 0x0000000000077919 */ /* 0x000eec0000002500 */
[----:B------:R-:W4:Y:S01]  /*0060*/  LDC.64 R4, c[0x0][0x218] ;  /* 0x00008600ff047b82 */ /* 0x000f220000000a00 */
[----:B-1----:R-:W-:-:S04]  /*0070*/  SHF.L.U32 R0, R0, 0x1, RZ ;  /* 0x0000000100007819 */ /* 0x002fc800000006ff */
[----:B------:R-:W-:-:S04]  /*0080*/  LOP3.LUT R0, R0, 0x1fe, RZ, 0xc0, !PT ;  /* 0x000001fe00007812 */ /* 0x000fc800078ec0ff */
[----:B---3--:R-:W-:-:S04]  /*0090*/  LEA R7, R7, R0, 0x9 ;  /* 0x0000000007077211 */ /* 0x008fc800078e48ff */
[C---:B------:R-:W-:Y:S01]  /*00a0*/  ISETP.GE.AND P0, PT, R7.reuse, 0x23280, PT ;  /* 0x000232800700780c */ /* 0x040fe20003f06270 */
[----:B------:R-:W-:-:S04]  /*00b0*/  IMAD.HI R0, R7, -0x6e5d4c3b, R6 ;  /* 0x91a2b3c507007827 */ /* 0x000fc800078e0206 */
[----:B--2---:R-:W-:Y:S01]  /*00c0*/  IMAD.WIDE R2, R7, 0x4, R2 ;  /* 0x0000000407027825 */ /* 0x004fe200078e0202 */
[----:B------:R-:W-:-:S03]  /*00d0*/  SHF.R.U32.HI R9, RZ, 0x1f, R0 ;  /* 0x0000001fff097819 */ /* 0x000fc60000011600 */
[----:B------:R-:W-:Y:S01]  /*00e0*/  IMAD.MOV.U32 R7, RZ, RZ, RZ ;  /* 0x000000ffff077224 */ /* 0x000fe200078e00ff */
[----:B------:R-:W-:-:S05]  /*00f0*/  LEA.HI.SX32 R9, R0, R9, 0x15 ;  /* 0x0000000900097211 */ /* 0x000fca00078faaff */
[----:B------:R-:W-:Y:S01]  /*0100*/  IMAD.HI R0, R9, 0x66666667, RZ ;  /* 0x6666666709007827 */ /* 0x000fe200078e02ff */
[----:B------:R-:W2:Y:S04]  /*0110*/  @!P0 LDG.E.64 R6, desc[UR4][R2.64] ;  /* 0x0000000402068981 */ /* 0x000ea8000c1e1b00 */
[----:B------:R-:W-:-:S04]  /*0120*/  SHF.R.U32.HI R11, RZ, 0x1f, R0 ;  /* 0x0000001fff0b7819 */ /* 0x000fc80000011600 */
[----:B------:R-:W-:-:S05]  /*0130*/  LEA.HI.SX32 R0, R0, R11, 0x1e ;  /* 0x0000000b00007211 */ /* 0x000fca00078ff2ff */
[----:B------:R-:W-:Y:S02]  /*0140*/  IMAD R9, R0, -0xa, R9 ;  /* 0xfffffff600097824 */ /* 0x000fe400078e0209 */
[----:B------:R-:W-:Y:S02]  /*0150*/  IMAD.MOV.U32 R0, RZ, RZ, RZ ;  /* 0x000000ffff007224 */ /* 0x000fe400078e00ff */
[----:B----4-:R-:W-:Y:S01]  /*0160*/  IMAD.WIDE R4, R9, 0x4, R4 ;  /* 0x0000000409047825 */ /* 0x010fe200078e0204 */
[----:B------:R-:W-:-:S04]  /*0170*/  MOV R9, RZ ;  /* 0x000000ff00097202 */ /* 0x000fc80000000f00 */
[----:B------:R-:W2:Y:S04]  /*0180*/  @!P0 LDG.E.EL R0, desc[UR4][R4.64] ;  /* 0x0000000404008981 */ /* 0x000ea8000c2e1900 */
[----:B------:R-:W3:Y:S01]  /*0190*/  @!P0 LDG.E.EL R9, desc[UR4][R4.64] ;  /* 0x0000000404098981 */ /* 0x000ee2000c2e1900 */
[----:B--2---:R-:W-:Y:S01]  /*01a0*/  FADD R7, R0, R7 ;  /* 0x0000000700077221 */ /* 0x004fe20000000000 */
[----:B---3--:R-:W-:Y:S01]  /*01b0*/  FADD R6, R9, R6 ;  /* 0x0000000609067221 */ /* 0x008fe20000000000 */
[----:B------:R-:W-:Y:S06]  /*01c0*/  @P0 EXIT ;  /* 0x000000000000094d */ /* 0x000fec0003800000 */
[----:B------:R-:W-:Y:S01]  /*01d0*/  STG.E.64 desc[UR4][R2.64], R6 ;  /* 0x0000000602007986 */ /* 0x000fe2000c101b04 */
[----:B------:R-:W-:Y:S05]  /*01e0*/  EXIT ;  /* 0x000000000000794d */ /* 0x000fea0003800000 */
.L_x_0:
[----:B------:R-:W-:-:S00]  /*01f0*/  BRA `(.L_x_0) ;  /* 0xfffffffc00fc7947 */ /* 0x000fc0000383ffff */
[----:B------:R-:W-:-:S00]  /*0200*/  NOP ;  /* 0x0000000000007918 */ /* 0x000fc00000000000 */
[----:B------:R-:W-:-:S00]  /*0210*/  NOP ;  /* 0x0000000000007918 */ /* 0x000fc00000000000 */
[----:B------:R-:W-:-:S00]  /*0220*/  NOP ;  /* 0x0000000000007918 */ /* 0x000fc00000000000 */
[----:B------:R-:W-:-:S00]  /*0230*/  NOP ;  /* 0x0000000000007918 */ /* 0x000fc00000000000 */
[----:B------:R-:W-:-:S00]  /*0240*/  NOP ;  /* 0x0000000000007918 */ /* 0x000fc00000000000 */
[----:B------:R-:W-:-:S00]  /*0250*/  NOP ;  /* 0x0000000000007918 */ /* 0x000fc00000000000 */
[----:B------:R-:W-:-:S00]  /*0260*/  NOP ;  /* 0x0000000000007918 */ /* 0x000fc00000000000 */
[----:B------:R-:W-:-:S00]  /*0270*/  NOP ;  /* 0x0000000000007918 */ /* 0x000fc00000000000 */
.L_x_1:


//--------------------- .nv.constant0.triton_poi_fused_convolution_0 --------------------------
	.section	.nv.constant0.triton_poi_fused_convolution_0,"a",@progbits
	.sectionflags	@""
	.align	4
.nv.constant0.triton_poi_fused_convolution_0:
	.zero		548
